//
// Generated by NVIDIA NVVM Compiler
//
// Compiler Build ID: CL-36424714
// Cuda compilation tools, release 13.0, V13.0.88
// Based on NVVM 20.0.0
//

.version 9.0
.target sm_100
.address_size 64

	// .globl	_Z17complement_kernelPiS_ii

.visible .entry _Z17complement_kernelPiS_ii(
	.param .u64 .ptr .align 1 _Z17complement_kernelPiS_ii_param_0,
	.param .u64 .ptr .align 1 _Z17complement_kernelPiS_ii_param_1,
	.param .u32 _Z17complement_kernelPiS_ii_param_2,
	.param .u32 _Z17complement_kernelPiS_ii_param_3
)
{
	.reg .pred 	%p<15>;
	.reg .b32 	%r<40>;
	.reg .b64 	%rd<12>;

	ld.param.u64 	%rd3, [_Z17complement_kernelPiS_ii_param_0];
	ld.param.u64 	%rd4, [_Z17complement_kernelPiS_ii_param_1];
	ld.param.u32 	%r16, [_Z17complement_kernelPiS_ii_param_2];
	ld.param.u32 	%r17, [_Z17complement_kernelPiS_ii_param_3];
	cvta.to.global.u64 	%rd1, %rd4;
	cvta.to.global.u64 	%rd2, %rd3;
	mov.u32 	%r18, %ctaid.y;
	mov.u32 	%r19, %ntid.y;
	mov.u32 	%r20, %tid.y;
	mad.lo.s32 	%r1, %r18, %r19, %r20;
	mov.u32 	%r21, %ctaid.x;
	mov.u32 	%r22, %ntid.x;
	mov.u32 	%r23, %tid.x;
	mad.lo.s32 	%r2, %r21, %r22, %r23;
	setp.ge.s32 	%p1, %r1, %r16;
	setp.ge.s32 	%p2, %r2, %r17;
	or.pred  	%p3, %p1, %p2;
	@%p3 bra 	$L__BB0_9;
	setp.ne.s32 	%p4, %r1, 0;
	add.s32 	%r24, %r16, -1;
	setp.ne.s32 	%p5, %r1, %r24;
	and.pred  	%p6, %p4, %p5;
	setp.ne.s32 	%p7, %r2, 0;
	and.pred  	%p8, %p7, %p6;
	add.s32 	%r25, %r17, -1;
	setp.ne.s32 	%p9, %r2, %r25;
	and.pred  	%p10, %p8, %p9;
	@%p10 bra 	$L__BB0_3;
	mad.lo.s32 	%r33, %r17, %r1, %r2;
	mul.wide.s32 	%rd9, %r33, 4;
	add.s64 	%rd10, %rd2, %rd9;
	ld.global.u32 	%r34, [%rd10];
	add.s64 	%rd11, %rd1, %rd9;
	st.global.u32 	[%rd11], %r34;
	bra.uni 	$L__BB0_9;
$L__BB0_3:
	mad.lo.s32 	%r3, %r17, %r1, %r2;
	mul.wide.s32 	%rd5, %r3, 4;
	add.s64 	%rd6, %rd2, %rd5;
	ld.global.u32 	%r4, [%rd6];
	mov.b32 	%r35, -1;
$L__BB0_4:
	mov.u32 	%r5, %r35;
	and.b32  	%r27, %r5, %r4;
	setp.ne.s32 	%p11, %r27, 0;
	shl.b32 	%r35, %r5, 1;
	@%p11 bra 	$L__BB0_4;
	or.b32  	%r7, %r5, %r4;
	setp.gt.s32 	%p12, %r7, -2;
	mov.b32 	%r39, 0;
	@%p12 bra 	$L__BB0_8;
	not.b32 	%r38, %r7;
	mov.b32 	%r39, 0;
	mov.b32 	%r36, 1;
$L__BB0_7:
	and.b32  	%r31, %r38, 1;
	setp.eq.b32 	%p13, %r31, 1;
	selp.b32 	%r32, %r36, 0, %p13;
	add.s32 	%r39, %r32, %r39;
	shr.u32 	%r13, %r38, 1;
	mul.lo.s32 	%r36, %r36, 10;
	setp.gt.u32 	%p14, %r38, 1;
	mov.u32 	%r38, %r13;
	@%p14 bra 	$L__BB0_7;
$L__BB0_8:
	add.s64 	%rd8, %rd1, %rd5;
	st.global.u32 	[%rd8], %r39;
$L__BB0_9:
	ret;

}


// ===== COMPILED SASS (sm_100) =====

	.target	sm_100

	.elftype	@"ET_EXEC"


//--------------------- .note.nv.tkinfo           --------------------------
	.section	.note.nv.tkinfo,"",@"SHT_NOTE"
	.sectionflags	@"SHF_NOTE_NV_TKINFO"
	.tkinfo
        /*0018*/ 	.word	0x00000002
        /*0030*/ 	.string	""
        /*0030*/ 	.string	"ptxas"
        /*0030*/ 	.string	"Cuda compilation tools, release 13.0, V13.0.88"
        /*0030*/ 	.string	"Build cuda_13.0.r13.0/compiler.36424714_0"
        /*0030*/ 	.string	"-arch sm_100 -m 64 "



//--------------------- .note.nv.cuinfo           --------------------------
	.section	.note.nv.cuinfo,"",@"SHT_NOTE"
	.sectionflags	@"SHF_NOTE_NV_CUINFO"
        /*0018*/ 	.short	0x0002
        /*001a*/ 	.short	0x0064
        /*001c*/ 	.short	0x0082
	.zero		2


//--------------------- .nv.info                  --------------------------
	.section	.nv.info,"",@"SHT_CUDA_INFO"
	.align	4


	//----- nvinfo : EIATTR_REGCOUNT
	.align		4
        /*0000*/ 	.byte	0x04, 0x2f
        /*0002*/ 	.short	(.L_1 - .L_0)
	.align		4
.L_0:
        /*0004*/ 	.word	index@(_Z17complement_kernelPiS_ii)
        /*0008*/ 	.word	0x0000000c


	//----- nvinfo : EIATTR_FRAME_SIZE
	.align		4
.L_1:
        /*000c*/ 	.byte	0x04, 0x11
        /*000e*/ 	.short	(.L_3 - .L_2)
	.align		4
.L_2:
        /*0010*/ 	.word	index@(_Z17complement_kernelPiS_ii)
        /*0014*/ 	.word	0x00000000


	//----- nvinfo : EIATTR_MIN_STACK_SIZE
	.align		4
.L_3:
        /*0018*/ 	.byte	0x04, 0x12
        /*001a*/ 	.short	(.L_5 - .L_4)
	.align		4
.L_4:
        /*001c*/ 	.word	index@(_Z17complement_kernelPiS_ii)
        /*0020*/ 	.word	0x00000000
.L_5:


//--------------------- .nv.compat                --------------------------
	.section	.nv.compat,"",@"SHT_CUDA_COMPAT_INFO"
	.align	4
        /*0000*/ 	.byte	0x02, 0x09, 0x00, 0x00, 0x02, 0x02, 0x01, 0x00, 0x02, 0x05, 0x05, 0x00, 0x03, 0x07, 0x01, 0x01
        /*0010*/ 	.byte	0x02, 0x03, 0x00, 0x00, 0x02, 0x06, 0x01, 0x00, 0x04, 0x0b, 0x08, 0x00, 0x09, 0x00, 0x00, 0x00
        /*0020*/ 	.byte	0x00, 0x00, 0x00, 0x00


//--------------------- .nv.info._Z17complement_kernelPiS_ii --------------------------
	.section	.nv.info._Z17complement_kernelPiS_ii,"",@"SHT_CUDA_INFO"
	.sectionflags	@""
	.align	4


	//----- nvinfo : EIATTR_CUDA_API_VERSION
	.align		4
        /*0000*/ 	.byte	0x04, 0x37
        /*0002*/ 	.short	(.L_7 - .L_6)
.L_6:
        /*0004*/ 	.word	0x00000082


	//----- nvinfo : EIATTR_KPARAM_INFO
	.align		4
.L_7:
        /*0008*/ 	.byte	0x04, 0x17
        /*000a*/ 	.short	(.L_9 - .L_8)
.L_8:
        /*000c*/ 	.word	0x00000000
        /*0010*/ 	.short	0x0003
        /*0012*/ 	.short	0x0014
        /*0014*/ 	.byte	0x00, 0xf0, 0x11, 0x00


	//----- nvinfo : EIATTR_KPARAM_INFO
	.align		4
.L_9:
        /*0018*/ 	.byte	0x04, 0x17
        /*001a*/ 	.short	(.L_11 - .L_10)
.L_10:
        /*001c*/ 	.word	0x00000000
        /*0020*/ 	.short	0x0002
        /*0022*/ 	.short	0x0010
        /*0024*/ 	.byte	0x00, 0xf0, 0x11, 0x00


	//----- nvinfo : EIATTR_KPARAM_INFO
	.align		4
.L_11:
        /*0028*/ 	.byte	0x04, 0x17
        /*002a*/ 	.short	(.L_13 - .L_12)
.L_12:
        /*002c*/ 	.word	0x00000000
        /*0030*/ 	.short	0x0001
        /*0032*/ 	.short	0x0008
        /*0034*/ 	.byte	0x00, 0xf5, 0x21, 0x00


	//----- nvinfo : EIATTR_KPARAM_INFO
	.align		4
.L_13:
        /*0038*/ 	.byte	0x04, 0x17
        /*003a*/ 	.short	(.L_15 - .L_14)
.L_14:
        /*003c*/ 	.word	0x00000000
        /*0040*/ 	.short	0x0000
        /*0042*/ 	.short	0x0000
        /*0044*/ 	.byte	0x00, 0xf5, 0x21, 0x00


	//----- nvinfo : EIATTR_SPARSE_MMA_MASK
	.align		4
.L_15:
        /*0048*/ 	.byte	0x03, 0x50
        /*004a*/ 	.short	0x0000


	//----- nvinfo : EIATTR_MAXREG_COUNT
	.align		4
        /*004c*/ 	.byte	0x03, 0x1b
        /*004e*/ 	.short	0x00ff


	//----- nvinfo : EIATTR_MERCURY_ISA_VERSION
	.align		4
        /*0050*/ 	.byte	0x03, 0x5f
        /*0052*/ 	.short	0x0101


	//----- nvinfo : EIATTR_VRC_CTA_INIT_COUNT
	.align		4
        /*0054*/ 	.byte	0x02, 0x4a
	.zero		1
	.zero		1


	//----- nvinfo : EIATTR_EXIT_INSTR_OFFSETS
	.align		4
        /*0058*/ 	.byte	0x04, 0x1c
        /*005a*/ 	.short	(.L_17 - .L_16)


	//   ....[0]....
.L_16:
        /*005c*/ 	.word	0x000000c0


	//   ....[1]....
        /*0060*/ 	.word	0x000001c0


	//   ....[2]....
        /*0064*/ 	.word	0x000003c0


	//----- nvinfo : EIATTR_CRS_STACK_SIZE
	.align		4
.L_17:
        /*0068*/ 	.byte	0x04, 0x1e
        /*006a*/ 	.short	(.L_19 - .L_18)
.L_18:
        /*006c*/ 	.word	0x00000000


	//----- nvinfo : EIATTR_CBANK_PARAM_SIZE
	.align		4
.L_19:
        /*0070*/ 	.byte	0x03, 0x19
        /*0072*/ 	.short	0x0018


	//----- nvinfo : EIATTR_PARAM_CBANK
	.align		4
        /*0074*/ 	.byte	0x04, 0x0a
        /*0076*/ 	.short	(.L_21 - .L_20)
	.align		4
.L_20:
        /*0078*/ 	.word	index@(.nv.constant0._Z17complement_kernelPiS_ii)
        /*007c*/ 	.short	0x0380
        /*007e*/ 	.short	0x0018


	//----- nvinfo : EIATTR_SW_WAR
	.align		4
.L_21:
        /*0080*/ 	.byte	0x04, 0x36
        /*0082*/ 	.short	(.L_23 - .L_22)
.L_22:
        /*0084*/ 	.word	0x00000008
.L_23:


//--------------------- .nv.callgraph             --------------------------
	.section	.nv.callgraph,"",@"SHT_CUDA_CALLGRAPH"
	.align	4
	.sectionentsize	8
	.align		4
        /*0000*/ 	.word	0x00000000
	.align		4
        /*0004*/ 	.word	0xffffffff
	.align		4
        /*0008*/ 	.word	0x00000000
	.align		4
        /*000c*/ 	.word	0xfffffffe
	.align		4
        /*0010*/ 	.word	0x00000000
	.align		4
        /*0014*/ 	.word	0xfffffffd
	.align		4
        /*0018*/ 	.word	0x00000000
	.align		4
        /*001c*/ 	.word	0xfffffffc


//--------------------- .text._Z17complement_kernelPiS_ii --------------------------
	.section	.text._Z17complement_kernelPiS_ii,"ax",@progbits
	.align	128
        .global         _Z17complement_kernelPiS_ii
        .type           _Z17complement_kernelPiS_ii,@function
        .size           _Z17complement_kernelPiS_ii,(.L_x_7 - _Z17complement_kernelPiS_ii)
        .other          _Z17complement_kernelPiS_ii,@"STO_CUDA_ENTRY STV_DEFAULT"
_Z17complement_kernelPiS_ii:
.text._Z17complement_kernelPiS_ii:
[----:B------:R-:W-:Y:S01]  /*0000*/  LDC R1, c[0x0][0x37c] ;  /* 0x0000df00ff017b82 */ /* 0x000fe20000000800 */
[----:B------:R-:W0:Y:S07]  /*0010*/  S2R R2, SR_TID.X ;  /* 0x0000000000027919 */ /* 0x000e2e0000002100 */
[----:B------:R-:W1:Y:S01]  /*0020*/  LDC R0, c[0x0][0x364] ;  /* 0x0000d900ff007b82 */ /* 0x000e620000000800 */
[----:B------:R-:W2:Y:S01]  /*0030*/  LDCU.64 UR4, c[0x0][0x390] ;  /* 0x00007200ff0477ac */ /* 0x000ea20008000a00 */
[----:B------:R-:W1:Y:S06]  /*0040*/  S2R R3, SR_TID.Y ;  /* 0x0000000000037919 */ /* 0x000e6c0000002200 */
[----:B------:R-:W0:Y:S08]  /*0050*/  S2UR UR7, SR_CTAID.X ;  /* 0x00000000000779c3 */ /* 0x000e300000002500 */
[----:B------:R-:W0:Y:S08]  /*0060*/  LDC R5, c[0x0][0x360] ;  /* 0x0000d800ff057b82 */ /* 0x000e300000000800 */
[----:B------:R-:W1:Y:S01]  /*0070*/  S2UR UR6, SR_CTAID.Y ;  /* 0x00000000000679c3 */ /* 0x000e620000002600 */
[----:B0-----:R-:W-:-:S05]  /*0080*/  IMAD R5, R5, UR7, R2 ;  /* 0x0000000705057c24 */ /* 0x001fca000f8e0202 */
[----:B--2---:R-:W-:Y:S01]  /*0090*/  ISETP.GE.AND P0, PT, R5, UR5, PT ;  /* 0x0000000505007c0c */ /* 0x004fe2000bf06270 */
[----:B-1----:R-:W-:-:S05]  /*00a0*/  IMAD R0, R0, UR6, R3 ;  /* 0x0000000600007c24 */ /* 0x002fca000f8e0203 */
[----:B------:R-:W-:-:S13]  /*00b0*/  ISETP.GE.OR P0, PT, R0, UR4, P0 ;  /* 0x0000000400007c0c */ /* 0x000fda0008706670 */
[----:B------:R-:W-:Y:S05]  /*00c0*/  @P0 EXIT ;  /* 0x000000000000094d */ /* 0x000fea0003800000 */
[----:B------:R-:W-:Y:S01]  /*00d0*/  UIADD3 UR4, UPT, UPT, UR4, -0x1, URZ ;  /* 0xffffffff04047890 */ /* 0x000fe2000fffe0ff */
[----:B------:R-:W0:Y:S05]  /*00e0*/  LDCU.64 UR6, c[0x0][0x358] ;  /* 0x00006b00ff0677ac */ /* 0x000e2a0008000a00 */
[----:B------:R-:W-:Y:S01]  /*00f0*/  ISETP.NE.AND P0, PT, R0, UR4, PT ;  /* 0x0000000400007c0c */ /* 0x000fe2000bf05270 */
[----:B------:R-:W-:-:S03]  /*0100*/  UIADD3 UR4, UPT, UPT, UR5, -0x1, URZ ;  /* 0xffffffff05047890 */ /* 0x000fc6000fffe0ff */
[----:B------:R-:W-:-:S03]  /*0110*/  ISETP.NE.AND P0, PT, R0, RZ, P0 ;  /* 0x000000ff0000720c */ /* 0x000fc60000705270 */
[C---:B------:R-:W-:Y:S02]  /*0120*/  ISETP.NE.AND P1, PT, R5.reuse, UR4, PT ;  /* 0x0000000405007c0c */ /* 0x040fe4000bf25270 */
[----:B------:R-:W-:-:S13]  /*0130*/  ISETP.NE.AND P0, PT, R5, RZ, P0 ;  /* 0x000000ff0500720c */ /* 0x000fda0000705270 */
[----:B0-----:R-:W-:Y:S05]  /*0140*/  @P0 BRA P1, `(.L_x_0) ;  /* 0x0000000000200947 */ /* 0x001fea0000800000 */
[----:B------:R-:W0:Y:S01]  /*0150*/  LDC.64 R2, c[0x0][0x380] ;  /* 0x0000e000ff027b82 */ /* 0x000e220000000a00 */
[----:B------:R-:W-:-:S07]  /*0160*/  IMAD R7, R0, UR5, R5 ;  /* 0x0000000500077c24 */ /* 0x000fce000f8e0205 */
[----:B------:R-:W1:Y:S01]  /*0170*/  LDC.64 R4, c[0x0][0x388] ;  /* 0x0000e200ff047b82 */ /* 0x000e620000000a00 */
[----:B0-----:R-:W-:-:S06]  /*0180*/  IMAD.WIDE R2, R7, 0x4, R2 ;  /* 0x0000000407027825 */ /* 0x001fcc00078e0202 */
[----:B------:R-:W2:Y:S01]  /*0190*/  LDG.E R3, desc[UR6][R2.64] ;  /* 0x0000000602037981 */ /* 0x000ea2000c1e1900 */
[----:B-1----:R-:W-:-:S05]  /*01a0*/  IMAD.WIDE R4, R7, 0x4, R4 ;  /* 0x0000000407047825 */ /* 0x002fca00078e0204 */
[----:B--2---:R-:W-:Y:S01]  /*01b0*/  STG.E desc[UR6][R4.64], R3 ;  /* 0x0000000304007986 */ /* 0x004fe2000c101906 */
[----:B------:R-:W-:Y:S05]  /*01c0*/  EXIT ;  /* 0x000000000000794d */ /* 0x000fea0003800000 */
.L_x_0:
[----:B------:R-:W0:Y:S01]  /*01d0*/  LDC.64 R2, c[0x0][0x380] ;  /* 0x0000e000ff027b82 */ /* 0x000e220000000a00 */
[----:B------:R-:W-:-:S04]  /*01e0*/  IMAD R9, R0, UR5, R5 ;  /* 0x0000000500097c24 */ /* 0x000fc8000f8e0205 */
[----:B0-----:R-:W-:-:S05]  /*01f0*/  IMAD.WIDE R2, R9, 0x4, R2 ;  /* 0x0000000409027825 */ /* 0x001fca00078e0202 */
[----:B------:R0:W5:Y:S01]  /*0200*/  LDG.E R0, desc[UR6][R2.64] ;  /* 0x0000000602007981 */ /* 0x000162000c1e1900 */
[----:B------:R-:W-:Y:S01]  /*0210*/  BSSY.RECONVERGENT B0, `(.L_x_1) ;  /* 0x0000006000007945 */ /* 0x000fe20003800200 */
[----:B------:R-:W-:-:S07]  /*0220*/  IMAD.MOV.U32 R5, RZ, RZ, -0x1 ;  /* 0xffffffffff057424 */ /* 0x000fce00078e00ff */
.L_x_2:
[C---:B-----5:R-:W-:Y:S01]  /*0230*/  LOP3.LUT P0, RZ, R5.reuse, R0, RZ, 0xc0, !PT ;  /* 0x0000000005ff7212 */ /* 0x060fe2000780c0ff */
[----:B------:R-:W-:Y:S02]  /*0240*/  IMAD.MOV.U32 R7, RZ, RZ, R5 ;  /* 0x000000ffff077224 */ /* 0x000fe400078e0005 */
[----:B------:R-:W-:-:S10]  /*0250*/  IMAD.SHL.U32 R5, R5, 0x2, RZ ;  /* 0x0000000205057824 */ /* 0x000fd400078e00ff */
[----:B------:R-:W-:Y:S05]  /*0260*/  @P0 BRA `(.L_x_2) ;  /* 0xfffffffc00f00947 */ /* 0x000fea000383ffff */
[----:B------:R-:W-:Y:S05]  /*0270*/  BSYNC.RECONVERGENT B0 ;  /* 0x0000000000007941 */ /* 0x000fea0003800200 */
.L_x_1:
[----:B0-----:R-:W0:Y:S01]  /*0280*/  LDC.64 R2, c[0x0][0x388] ;  /* 0x0000e200ff027b82 */ /* 0x001e220000000a00 */
[----:B------:R-:W-:Y:S01]  /*0290*/  LOP3.LUT R0, R7, R0, RZ, 0xfc, !PT ;  /* 0x0000000007007212 */ /* 0x000fe200078efcff */
[----:B------:R-:W-:Y:S01]  /*02a0*/  BSSY.RECONVERGENT B0, `(.L_x_3) ;  /* 0x0000010000007945 */ /* 0x000fe20003800200 */
[----:B------:R-:W-:Y:S02]  /*02b0*/  HFMA2 R5, -RZ, RZ, 0, 0 ;  /* 0x00000000ff057431 */ /* 0x000fe400000001ff */
[----:B------:R-:W-:Y:S01]  /*02c0*/  ISETP.GT.AND P0, PT, R0, -0x2, PT ;  /* 0xfffffffe0000780c */ /* 0x000fe20003f04270 */
[----:B0-----:R-:W-:-:S12]  /*02d0*/  IMAD.WIDE R2, R9, 0x4, R2 ;  /* 0x0000000409027825 */ /* 0x001fd800078e0202 */
[----:B------:R-:W-:Y:S05]  /*02e0*/  @P0 BRA `(.L_x_4) ;  /* 0x00000000002c0947 */ /* 0x000fea0003800000 */
[----:B------:R-:W-:Y:S01]  /*02f0*/  LOP3.LUT R0, RZ, R0, RZ, 0x33, !PT ;  /* 0x00000000ff007212 */ /* 0x000fe200078e33ff */
[----:B------:R-:W-:Y:S02]  /*0300*/  IMAD.MOV.U32 R5, RZ, RZ, RZ ;  /* 0x000000ffff057224 */ /* 0x000fe400078e00ff */
[----:B------:R-:W-:-:S07]  /*0310*/  IMAD.MOV.U32 R6, RZ, RZ, 0x1 ;  /* 0x00000001ff067424 */ /* 0x000fce00078e00ff */
.L_x_5:
[C---:B------:R-:W-:Y:S02]  /*0320*/  ISETP.GT.U32.AND P1, PT, R0.reuse, 0x1, PT ;  /* 0x000000010000780c */ /* 0x040fe40003f24070 */
[----:B------:R-:W-:Y:S02]  /*0330*/  LOP3.LUT R4, R0, 0x1, RZ, 0xc0, !PT ;  /* 0x0000000100047812 */ /* 0x000fe400078ec0ff */
[----:B------:R-:W-:Y:S02]  /*0340*/  SHF.R.U32.HI R0, RZ, 0x1, R0 ;  /* 0x00000001ff007819 */ /* 0x000fe40000011600 */
[----:B------:R-:W-:-:S04]  /*0350*/  ISETP.NE.U32.AND P0, PT, R4, 0x1, PT ;  /* 0x000000010400780c */ /* 0x000fc80003f05070 */
[C---:B------:R-:W-:Y:S01]  /*0360*/  SEL R4, R6.reuse, RZ, !P0 ;  /* 0x000000ff06047207 */ /* 0x040fe20004000000 */
[----:B------:R-:W-:-:S03]  /*0370*/  IMAD R6, R6, 0xa, RZ ;  /* 0x0000000a06067824 */ /* 0x000fc600078e02ff */
[----:B------:R-:W-:Y:S01]  /*0380*/  IADD3 R5, PT, PT, R4, R5, RZ ;  /* 0x0000000504057210 */ /* 0x000fe20007ffe0ff */
[----:B------:R-:W-:Y:S06]  /*0390*/  @P1 BRA `(.L_x_5) ;  /* 0xfffffffc00e01947 */ /* 0x000fec000383ffff */
.L_x_4:
[----:B------:R-:W-:Y:S05]  /*03a0*/  BSYNC.RECONVERGENT B0 ;  /* 0x0000000000007941 */ /* 0x000fea0003800200 */
.L_x_3:
[----:B------:R-:W-:Y:S01]  /*03b0*/  STG.E desc[UR6][R2.64], R5 ;  /* 0x0000000502007986 */ /* 0x000fe2000c101906 */
[----:B------:R-:W-:Y:S05]  /*03c0*/  EXIT ;  /* 0x000000000000794d */ /* 0x000fea0003800000 */
.L_x_6:
[----:B------:R-:W-:-:S00]  /*03d0*/  BRA `(.L_x_6) ;  /* 0xfffffffc00fc7947 */ /* 0x000fc0000383ffff */
[----:B------:R-:W-:-:S00]  /*03e0*/  NOP ;  /* 0x0000000000007918 */ /* 0x000fc00000000000 */
        /* <DEDUP_REMOVED lines=9> */
.L_x_7:


//--------------------- .nv.shared.reserved.0     --------------------------
	.section	.nv.shared.reserved.0,"aw",@nobits
	.weak		__nv_reservedSMEM_offset_0_alias
	.size		__nv_reservedSMEM_offset_0_alias, 0, 64
	.other		__nv_reservedSMEM_offset_0_alias,@"STO_CUDA_RESERVED_SHARED STV_DEFAULT"
__nv_reservedSMEM_offset_0_alias:
	.zero		0
	.zero		64


//--------------------- .nv.constant0._Z17complement_kernelPiS_ii --------------------------
	.section	.nv.constant0._Z17complement_kernelPiS_ii,"a",@progbits
	.sectionflags	@""
	.align	4
.nv.constant0._Z17complement_kernelPiS_ii:
	.zero		920


//--------------------- SYMBOLS --------------------------

	.type		.nv.reservedSmem.offset0,@object
	.size		.nv.reservedSmem.offset0,0x4
